//
// Generated by NVIDIA NVVM Compiler
//
// Compiler Build ID: CL-36424714
// Cuda compilation tools, release 13.0, V13.0.88
// Based on NVVM 20.0.0
//

.version 9.0
.target sm_100
.address_size 64

	// .globl	_Z4scanPi
.extern .shared .align 16 .b8 partialSum[];

.visible .entry _Z4scanPi(
	.param .u64 .ptr .align 1 _Z4scanPi_param_0
)
{
	.reg .pred 	%p<4>;
	.reg .b32 	%r<42>;
	.reg .b64 	%rd<5>;

	ld.param.u64 	%rd2, [_Z4scanPi_param_0];
	cvta.to.global.u64 	%rd3, %rd2;
	mov.u32 	%r1, %tid.x;
	mul.wide.u32 	%rd4, %r1, 4;
	add.s64 	%rd1, %rd3, %rd4;
	ld.global.u32 	%r16, [%rd1];
	shl.b32 	%r17, %r1, 2;
	mov.u32 	%r18, partialSum;
	add.s32 	%r2, %r18, %r17;
	st.shared.u32 	[%r2+4096], %r16;
	bar.sync 	0;
	mov.u32 	%r3, %ntid.x;
	setp.lt.u32 	%p1, %r3, 2;
	mov.b32 	%r41, 4096;
	@%p1 bra 	$L__BB0_7;
	mov.b32 	%r39, 0;
	mov.b32 	%r37, 1;
	mov.u32 	%r38, %r37;
$L__BB0_2:
	setp.lt.u32 	%p2, %r1, %r37;
	@%p2 bra 	$L__BB0_4;
	shl.b32 	%r21, %r38, 10;
	or.b32  	%r22, %r21, %r1;
	shl.b32 	%r23, %r38, 12;
	add.s32 	%r24, %r2, %r23;
	ld.shared.u32 	%r25, [%r24];
	sub.s32 	%r26, %r22, %r37;
	shl.b32 	%r27, %r26, 2;
	add.s32 	%r29, %r18, %r27;
	ld.shared.u32 	%r30, [%r29];
	add.s32 	%r40, %r30, %r25;
	bra.uni 	$L__BB0_5;
$L__BB0_4:
	shl.b32 	%r31, %r38, 12;
	add.s32 	%r32, %r2, %r31;
	ld.shared.u32 	%r40, [%r32];
$L__BB0_5:
	shl.b32 	%r33, %r39, 12;
	add.s32 	%r34, %r2, %r33;
	st.shared.u32 	[%r34], %r40;
	bar.sync 	0;
	xor.b32  	%r39, %r39, 1;
	xor.b32  	%r38, %r38, 1;
	shl.b32 	%r37, %r37, 1;
	setp.lt.u32 	%p3, %r37, %r3;
	@%p3 bra 	$L__BB0_2;
	shl.b32 	%r41, %r38, 12;
$L__BB0_7:
	add.s32 	%r35, %r2, %r41;
	ld.shared.u32 	%r36, [%r35];
	st.global.u32 	[%rd1], %r36;
	ret;

}


// ===== COMPILED SASS (sm_100) =====

	.target	sm_100

	.elftype	@"ET_EXEC"


//--------------------- .note.nv.tkinfo           --------------------------
	.section	.note.nv.tkinfo,"",@"SHT_NOTE"
	.sectionflags	@"SHF_NOTE_NV_TKINFO"
	.tkinfo
        /*0018*/ 	.word	0x00000002
        /*0030*/ 	.string	""
        /*0030*/ 	.string	"ptxas"
        /*0030*/ 	.string	"Cuda compilation tools, release 13.0, V13.0.88"
        /*0030*/ 	.string	"Build cuda_13.0.r13.0/compiler.36424714_0"
        /*0030*/ 	.string	"-arch sm_100 -m 64 "



//--------------------- .note.nv.cuinfo           --------------------------
	.section	.note.nv.cuinfo,"",@"SHT_NOTE"
	.sectionflags	@"SHF_NOTE_NV_CUINFO"
        /*0018*/ 	.short	0x0002
        /*001a*/ 	.short	0x0064
        /*001c*/ 	.short	0x0082
	.zero		2


//--------------------- .nv.info                  --------------------------
	.section	.nv.info,"",@"SHT_CUDA_INFO"
	.align	4


	//----- nvinfo : EIATTR_REGCOUNT
	.align		4
        /*0000*/ 	.byte	0x04, 0x2f
        /*0002*/ 	.short	(.L_1 - .L_0)
	.align		4
.L_0:
        /*0004*/ 	.word	index@(_Z4scanPi)
        /*0008*/ 	.word	0x0000000c


	//----- nvinfo : EIATTR_FRAME_SIZE
	.align		4
.L_1:
        /*000c*/ 	.byte	0x04, 0x11
        /*000e*/ 	.short	(.L_3 - .L_2)
	.align		4
.L_2:
        /*0010*/ 	.word	index@(_Z4scanPi)
        /*0014*/ 	.word	0x00000000


	//----- nvinfo : EIATTR_MIN_STACK_SIZE
	.align		4
.L_3:
        /*0018*/ 	.byte	0x04, 0x12
        /*001a*/ 	.short	(.L_5 - .L_4)
	.align		4
.L_4:
        /*001c*/ 	.word	index@(_Z4scanPi)
        /*0020*/ 	.word	0x00000000
.L_5:


//--------------------- .nv.compat                --------------------------
	.section	.nv.compat,"",@"SHT_CUDA_COMPAT_INFO"
	.align	4
        /*0000*/ 	.byte	0x02, 0x09, 0x00, 0x00, 0x02, 0x02, 0x01, 0x00, 0x02, 0x05, 0x05, 0x00, 0x03, 0x07, 0x01, 0x01
        /*0010*/ 	.byte	0x02, 0x03, 0x00, 0x00, 0x02, 0x06, 0x01, 0x00, 0x04, 0x0b, 0x08, 0x00, 0x09, 0x00, 0x00, 0x00
        /*0020*/ 	.byte	0x00, 0x00, 0x00, 0x00


//--------------------- .nv.info._Z4scanPi        --------------------------
	.section	.nv.info._Z4scanPi,"",@"SHT_CUDA_INFO"
	.sectionflags	@""
	.align	4


	//----- nvinfo : EIATTR_CUDA_API_VERSION
	.align		4
        /*0000*/ 	.byte	0x04, 0x37
        /*0002*/ 	.short	(.L_7 - .L_6)
.L_6:
        /*0004*/ 	.word	0x00000082


	//----- nvinfo : EIATTR_KPARAM_INFO
	.align		4
.L_7:
        /*0008*/ 	.byte	0x04, 0x17
        /*000a*/ 	.short	(.L_9 - .L_8)
.L_8:
        /*000c*/ 	.word	0x00000000
        /*0010*/ 	.short	0x0000
        /*0012*/ 	.short	0x0000
        /*0014*/ 	.byte	0x00, 0xf5, 0x21, 0x00


	//----- nvinfo : EIATTR_SPARSE_MMA_MASK
	.align		4
.L_9:
        /*0018*/ 	.byte	0x03, 0x50
        /*001a*/ 	.short	0x0000


	//----- nvinfo : EIATTR_MAXREG_COUNT
	.align		4
        /*001c*/ 	.byte	0x03, 0x1b
        /*001e*/ 	.short	0x00ff


	//----- nvinfo : EIATTR_NUM_BARRIERS
	.align		4
        /*0020*/ 	.byte	0x02, 0x4c
        /*0022*/ 	.byte	0x01
	.zero		1


	//----- nvinfo : EIATTR_MERCURY_ISA_VERSION
	.align		4
        /*0024*/ 	.byte	0x03, 0x5f
        /*0026*/ 	.short	0x0101


	//----- nvinfo : EIATTR_VRC_CTA_INIT_COUNT
	.align		4
        /*0028*/ 	.byte	0x02, 0x4a
	.zero		1
	.zero		1


	//----- nvinfo : EIATTR_EXIT_INSTR_OFFSETS
	.align		4
        /*002c*/ 	.byte	0x04, 0x1c
        /*002e*/ 	.short	(.L_11 - .L_10)


	//   ....[0]....
.L_10:
        /*0030*/ 	.word	0x000002e0


	//----- nvinfo : EIATTR_CRS_STACK_SIZE
	.align		4
.L_11:
        /*0034*/ 	.byte	0x04, 0x1e
        /*0036*/ 	.short	(.L_13 - .L_12)
.L_12:
        /*0038*/ 	.word	0x00000000


	//----- nvinfo : EIATTR_CBANK_PARAM_SIZE
	.align		4
.L_13:
        /*003c*/ 	.byte	0x03, 0x19
        /*003e*/ 	.short	0x0008


	//----- nvinfo : EIATTR_PARAM_CBANK
	.align		4
        /*0040*/ 	.byte	0x04, 0x0a
        /*0042*/ 	.short	(.L_15 - .L_14)
	.align		4
.L_14:
        /*0044*/ 	.word	index@(.nv.constant0._Z4scanPi)
        /*0048*/ 	.short	0x0380
        /*004a*/ 	.short	0x0008


	//----- nvinfo : EIATTR_SW_WAR
	.align		4
.L_15:
        /*004c*/ 	.byte	0x04, 0x36
        /*004e*/ 	.short	(.L_17 - .L_16)
.L_16:
        /*0050*/ 	.word	0x00000008
.L_17:


//--------------------- .nv.callgraph             --------------------------
	.section	.nv.callgraph,"",@"SHT_CUDA_CALLGRAPH"
	.align	4
	.sectionentsize	8
	.align		4
        /*0000*/ 	.word	0x00000000
	.align		4
        /*0004*/ 	.word	0xffffffff
	.align		4
        /*0008*/ 	.word	0x00000000
	.align		4
        /*000c*/ 	.word	0xfffffffe
	.align		4
        /*0010*/ 	.word	0x00000000
	.align		4
        /*0014*/ 	.word	0xfffffffd
	.align		4
        /*0018*/ 	.word	0x00000000
	.align		4
        /*001c*/ 	.word	0xfffffffc


//--------------------- .text._Z4scanPi           --------------------------
	.section	.text._Z4scanPi,"ax",@progbits
	.align	128
        .global         _Z4scanPi
        .type           _Z4scanPi,@function
        .size           _Z4scanPi,(.L_x_6 - _Z4scanPi)
        .other          _Z4scanPi,@"STO_CUDA_ENTRY STV_DEFAULT"
_Z4scanPi:
.text._Z4scanPi:
[----:B------:R-:W-:Y:S01]  /*0000*/  LDC R1, c[0x0][0x37c] ;  /* 0x0000df00ff017b82 */ /* 0x000fe20000000800 */
[----:B------:R-:W0:Y:S07]  /*0010*/  S2R R9, SR_TID.X ;  /* 0x0000000000097919 */ /* 0x000e2e0000002100 */
[----:B------:R-:W0:Y:S01]  /*0020*/  LDC.64 R2, c[0x0][0x380] ;  /* 0x0000e000ff027b82 */ /* 0x000e220000000a00 */
[----:B------:R-:W1:Y:S01]  /*0030*/  LDCU.64 UR6, c[0x0][0x358] ;  /* 0x00006b00ff0677ac */ /* 0x000e620008000a00 */
[----:B0-----:R-:W-:-:S05]  /*0040*/  IMAD.WIDE.U32 R2, R9, 0x4, R2 ;  /* 0x0000000409027825 */ /* 0x001fca00078e0002 */
[----:B-1----:R-:W2:Y:S01]  /*0050*/  LDG.E R0, desc[UR6][R2.64] ;  /* 0x0000000602007981 */ /* 0x002ea2000c1e1900 */
[----:B------:R-:W0:Y:S01]  /*0060*/  S2UR UR5, SR_CgaCtaId ;  /* 0x00000000000579c3 */ /* 0x000e220000008800 */
[----:B------:R-:W-:Y:S01]  /*0070*/  UMOV UR4, 0x400 ;  /* 0x0000040000047882 */ /* 0x000fe20000000000 */
[----:B------:R-:W1:Y:S01]  /*0080*/  LDCU UR8, c[0x0][0x360] ;  /* 0x00006c00ff0877ac */ /* 0x000e620008000800 */
[----:B------:R-:W-:Y:S01]  /*0090*/  IMAD.MOV.U32 R4, RZ, RZ, 0x1000 ;  /* 0x00001000ff047424 */ /* 0x000fe200078e00ff */
[----:B-1----:R-:W-:Y:S02]  /*00a0*/  UISETP.GE.U32.AND UP0, UPT, UR8, 0x2, UPT ;  /* 0x000000020800788c */ /* 0x002fe4000bf06070 */
[----:B0-----:R-:W-:-:S06]  /*00b0*/  ULEA UR4, UR5, UR4, 0x18 ;  /* 0x0000000405047291 */ /* 0x001fcc000f8ec0ff */
[----:B------:R-:W-:-:S05]  /*00c0*/  LEA R5, R9, UR4, 0x2 ;  /* 0x0000000409057c11 */ /* 0x000fca000f8e10ff */
[----:B--2---:R0:W-:Y:S01]  /*00d0*/  STS [R5+0x1000], R0 ;  /* 0x0010000005007388 */ /* 0x0041e20000000800 */
[----:B------:R-:W-:Y:S06]  /*00e0*/  BAR.SYNC.DEFER_BLOCKING 0x0 ;  /* 0x0000000000007b1d */ /* 0x000fec0000010000 */
[----:B------:R-:W-:Y:S05]  /*00f0*/  BRA.U !UP0, `(.L_x_0) ;  /* 0x00000001086c7547 */ /* 0x000fea000b800000 */
[----:B------:R-:W-:Y:S02]  /*0100*/  HFMA2 R4, -RZ, RZ, 0, 5.9604644775390625e-08 ;  /* 0x00000001ff047431 */ /* 0x000fe400000001ff */
[----:B0-----:R-:W-:Y:S01]  /*0110*/  IMAD.MOV.U32 R0, RZ, RZ, RZ ;  /* 0x000000ffff007224 */ /* 0x001fe200078e00ff */
[----:B------:R-:W-:-:S06]  /*0120*/  UMOV UR5, 0x1 ;  /* 0x0000000100057882 */ /* 0x000fcc0000000000 */
.L_x_4:
[----:B------:R-:W-:Y:S01]  /*0130*/  ISETP.GE.U32.AND P0, PT, R9, UR5, PT ;  /* 0x0000000509007c0c */ /* 0x000fe2000bf06070 */
[----:B------:R-:W-:-:S12]  /*0140*/  BSSY.RECONVERGENT B0, `(.L_x_1) ;  /* 0x000000d000007945 */ /* 0x000fd80003800200 */
[----:B0-----:R-:W-:Y:S05]  /*0150*/  @!P0 BRA `(.L_x_2) ;  /* 0x0000000000248947 */ /* 0x001fea0003800000 */
[----:B------:R-:W-:-:S05]  /*0160*/  IMAD.SHL.U32 R6, R4, 0x400, RZ ;  /* 0x0000040004067824 */ /* 0x000fca00078e00ff */
[----:B------:R-:W-:-:S05]  /*0170*/  LOP3.LUT R6, R6, R9, RZ, 0xfc, !PT ;  /* 0x0000000906067212 */ /* 0x000fca00078efcff */
[----:B------:R-:W-:Y:S01]  /*0180*/  VIADD R7, R6, -UR5 ;  /* 0x8000000506077c36 */ /* 0x000fe20008000000 */
[----:B------:R-:W-:-:S04]  /*0190*/  LEA R6, R4, R5, 0xc ;  /* 0x0000000504067211 */ /* 0x000fc800078e60ff */
[----:B------:R-:W-:Y:S02]  /*01a0*/  LEA R7, R7, UR4, 0x2 ;  /* 0x0000000407077c11 */ /* 0x000fe4000f8e10ff */
[----:B------:R-:W-:Y:S04]  /*01b0*/  LDS R6, [R6] ;  /* 0x0000000006067984 */ /* 0x000fe80000000800 */
[----:B------:R-:W0:Y:S02]  /*01c0*/  LDS R7, [R7] ;  /* 0x0000000007077984 */ /* 0x000e240000000800 */
[----:B0-----:R-:W-:Y:S01]  /*01d0*/  IMAD.IADD R8, R6, 0x1, R7 ;  /* 0x0000000106087824 */ /* 0x001fe200078e0207 */
[----:B------:R-:W-:Y:S06]  /*01e0*/  BRA `(.L_x_3) ;  /* 0x0000000000087947 */ /* 0x000fec0003800000 */
.L_x_2:
[----:B------:R-:W-:-:S06]  /*01f0*/  IMAD R8, R4, 0x1000, R5 ;  /* 0x0000100004087824 */ /* 0x000fcc00078e0205 */
[----:B------:R-:W0:Y:S02]  /*0200*/  LDS R8, [R8] ;  /* 0x0000000008087984 */ /* 0x000e240000000800 */
.L_x_3:
[----:B------:R-:W-:Y:S05]  /*0210*/  BSYNC.RECONVERGENT B0 ;  /* 0x0000000000007941 */ /* 0x000fea0003800200 */
.L_x_1:
[----:B------:R-:W-:Y:S01]  /*0220*/  LEA R7, R0, R5, 0xc ;  /* 0x0000000500077211 */ /* 0x000fe200078e60ff */
[----:B------:R-:W-:Y:S01]  /*0230*/  USHF.L.U32 UR5, UR5, 0x1, URZ ;  /* 0x0000000105057899 */ /* 0x000fe200080006ff */
[----:B------:R-:W-:Y:S02]  /*0240*/  LOP3.LUT R4, R4, 0x1, RZ, 0x3c, !PT ;  /* 0x0000000104047812 */ /* 0x000fe400078e3cff */
[----:B------:R-:W-:Y:S01]  /*0250*/  LOP3.LUT R0, R0, 0x1, RZ, 0x3c, !PT ;  /* 0x0000000100007812 */ /* 0x000fe200078e3cff */
[----:B0-----:R0:W-:Y:S01]  /*0260*/  STS [R7], R8 ;  /* 0x0000000807007388 */ /* 0x0011e20000000800 */
[----:B------:R-:W-:Y:S01]  /*0270*/  UISETP.GE.U32.AND UP0, UPT, UR5, UR8, UPT ;  /* 0x000000080500728c */ /* 0x000fe2000bf06070 */
[----:B------:R-:W-:Y:S08]  /*0280*/  BAR.SYNC.DEFER_BLOCKING 0x0 ;  /* 0x0000000000007b1d */ /* 0x000ff00000010000 */
[----:B------:R-:W-:Y:S05]  /*0290*/  BRA.U !UP0, `(.L_x_4) ;  /* 0xfffffffd08a47547 */ /* 0x000fea000b83ffff */
[----:B------:R-:W-:-:S07]  /*02a0*/  IMAD.SHL.U32 R4, R4, 0x1000, RZ ;  /* 0x0000100004047824 */ /* 0x000fce00078e00ff */
.L_x_0:
[----:B------:R-:W-:-:S05]  /*02b0*/  IADD3 R4, PT, PT, R5, R4, RZ ;  /* 0x0000000405047210 */ /* 0x000fca0007ffe0ff */
[----:B0-----:R-:W0:Y:S04]  /*02c0*/  LDS R5, [R4] ;  /* 0x0000000004057984 */ /* 0x001e280000000800 */
[----:B0-----:R-:W-:Y:S01]  /*02d0*/  STG.E desc[UR6][R2.64], R5 ;  /* 0x0000000502007986 */ /* 0x001fe2000c101906 */
[----:B------:R-:W-:Y:S05]  /*02e0*/  EXIT ;  /* 0x000000000000794d */ /* 0x000fea0003800000 */
.L_x_5:
[----:B------:R-:W-:-:S00]  /*02f0*/  BRA `(.L_x_5) ;  /* 0xfffffffc00fc7947 */ /* 0x000fc0000383ffff */
[----:B------:R-:W-:-:S00]  /*0300*/  NOP ;  /* 0x0000000000007918 */ /* 0x000fc00000000000 */
[----:B------:R-:W-:-:S00]  /*0310*/  NOP ;  /* 0x0000000000007918 */ /* 0x000fc00000000000 */
[----:B------:R-:W-:-:S00]  /*0320*/  NOP ;  /* 0x0000000000007918 */ /* 0x000fc00000000000 */
[----:B------:R-:W-:-:S00]  /*0330*/  NOP ;  /* 0x0000000000007918 */ /* 0x000fc00000000000 */
[----:B------:R-:W-:-:S00]  /*0340*/  NOP ;  /* 0x0000000000007918 */ /* 0x000fc00000000000 */
[----:B------:R-:W-:-:S00]  /*0350*/  NOP ;  /* 0x0000000000007918 */ /* 0x000fc00000000000 */
[----:B------:R-:W-:-:S00]  /*0360*/  NOP ;  /* 0x0000000000007918 */ /* 0x000fc00000000000 */
[----:B------:R-:W-:-:S00]  /*0370*/  NOP ;  /* 0x0000000000007918 */ /* 0x000fc00000000000 */
.L_x_6:


//--------------------- .nv.shared._Z4scanPi      --------------------------
	.section	.nv.shared._Z4scanPi,"aw",@nobits
	.sectionflags	@""
	.align	16
	.zero		1024


//--------------------- .nv.shared.reserved.0     --------------------------
	.section	.nv.shared.reserved.0,"aw",@nobits
	.weak		__nv_reservedSMEM_offset_0_alias
	.size		__nv_reservedSMEM_offset_0_alias, 0, 64
	.other		__nv_reservedSMEM_offset_0_alias,@"STO_CUDA_RESERVED_SHARED STV_DEFAULT"
__nv_reservedSMEM_offset_0_alias:
	.zero		0
	.zero		64


//--------------------- .nv.constant0._Z4scanPi   --------------------------
	.section	.nv.constant0._Z4scanPi,"a",@progbits
	.sectionflags	@""
	.align	4
.nv.constant0._Z4scanPi:
	.zero		904


//--------------------- SYMBOLS --------------------------

	.type		.nv.reservedSmem.offset0,@object
	.size		.nv.reservedSmem.offset0,0x4
	.type		.nv.reservedSmem.cap,@object
	.size		.nv.reservedSmem.cap,0x4
